//
// Generated by NVIDIA NVVM Compiler
//
// Compiler Build ID: CL-36424714
// Cuda compilation tools, release 13.0, V13.0.88
// Based on NVVM 20.0.0
//

.version 9.0
.target sm_100
.address_size 64

	// .globl	_Z22MatrixMulKernelClassicPfS_S_i

.visible .entry _Z22MatrixMulKernelClassicPfS_S_i(
	.param .u64 .ptr .align 1 _Z22MatrixMulKernelClassicPfS_S_i_param_0,
	.param .u64 .ptr .align 1 _Z22MatrixMulKernelClassicPfS_S_i_param_1,
	.param .u64 .ptr .align 1 _Z22MatrixMulKernelClassicPfS_S_i_param_2,
	.param .u32 _Z22MatrixMulKernelClassicPfS_S_i_param_3
)
{
	.reg .pred 	%p<12>;
	.reg .b32 	%r<41>;
	.reg .b32 	%f<55>;
	.reg .b64 	%rd<66>;

	ld.param.u64 	%rd15, [_Z22MatrixMulKernelClassicPfS_S_i_param_0];
	ld.param.u64 	%rd16, [_Z22MatrixMulKernelClassicPfS_S_i_param_1];
	ld.param.u64 	%rd14, [_Z22MatrixMulKernelClassicPfS_S_i_param_2];
	ld.param.u32 	%r17, [_Z22MatrixMulKernelClassicPfS_S_i_param_3];
	cvta.to.global.u64 	%rd1, %rd16;
	cvta.to.global.u64 	%rd2, %rd15;
	mov.u32 	%r18, %ctaid.y;
	mov.u32 	%r19, %ntid.y;
	mov.u32 	%r20, %tid.y;
	mad.lo.s32 	%r1, %r18, %r19, %r20;
	mov.u32 	%r21, %ctaid.x;
	mov.u32 	%r22, %ntid.x;
	mov.u32 	%r23, %tid.x;
	mad.lo.s32 	%r2, %r21, %r22, %r23;
	max.s32 	%r24, %r1, %r2;
	setp.ge.s32 	%p1, %r24, %r17;
	setp.lt.s32 	%p2, %r17, 1;
	or.pred  	%p3, %p1, %p2;
	@%p3 bra 	$L__BB0_12;
	cvta.to.global.u64 	%rd17, %rd14;
	mul.lo.s32 	%r3, %r17, %r1;
	add.s32 	%r26, %r3, %r2;
	mul.wide.s32 	%rd18, %r26, 4;
	add.s64 	%rd3, %rd17, %rd18;
	ld.global.f32 	%f52, [%rd3];
	and.b32  	%r4, %r17, 7;
	setp.lt.u32 	%p4, %r17, 8;
	mov.b32 	%r39, 0;
	@%p4 bra 	$L__BB0_4;
	and.b32  	%r27, %r17, 2147483640;
	neg.s32 	%r37, %r27;
	mul.wide.u32 	%rd19, %r17, 4;
	add.s64 	%rd4, %rd1, %rd19;
	mul.wide.u32 	%rd20, %r17, 8;
	add.s64 	%rd5, %rd1, %rd20;
	mul.wide.u32 	%rd21, %r17, 12;
	add.s64 	%rd6, %rd1, %rd21;
	mul.wide.u32 	%rd22, %r17, 16;
	add.s64 	%rd7, %rd1, %rd22;
	mul.wide.u32 	%rd23, %r17, 20;
	add.s64 	%rd8, %rd1, %rd23;
	mul.wide.u32 	%rd24, %r17, 24;
	add.s64 	%rd9, %rd1, %rd24;
	mul.wide.u32 	%rd25, %r17, 28;
	add.s64 	%rd10, %rd1, %rd25;
	mul.wide.u32 	%rd26, %r3, 4;
	add.s64 	%rd27, %rd26, %rd2;
	add.s64 	%rd65, %rd27, 16;
	mov.u32 	%r36, %r2;
$L__BB0_3:
	.pragma "nounroll";
	and.b32  	%r39, %r17, 2147483640;
	mul.wide.s32 	%rd28, %r36, 4;
	add.s64 	%rd29, %rd4, %rd28;
	add.s64 	%rd30, %rd5, %rd28;
	add.s64 	%rd31, %rd6, %rd28;
	add.s64 	%rd32, %rd7, %rd28;
	add.s64 	%rd33, %rd8, %rd28;
	add.s64 	%rd34, %rd9, %rd28;
	add.s64 	%rd35, %rd10, %rd28;
	add.s64 	%rd36, %rd1, %rd28;
	ld.global.f32 	%f9, [%rd65+-16];
	ld.global.f32 	%f10, [%rd36];
	fma.rn.f32 	%f11, %f9, %f10, %f52;
	st.global.f32 	[%rd3], %f11;
	ld.global.f32 	%f12, [%rd65+-12];
	ld.global.f32 	%f13, [%rd29];
	fma.rn.f32 	%f14, %f12, %f13, %f11;
	st.global.f32 	[%rd3], %f14;
	ld.global.f32 	%f15, [%rd65+-8];
	ld.global.f32 	%f16, [%rd30];
	fma.rn.f32 	%f17, %f15, %f16, %f14;
	st.global.f32 	[%rd3], %f17;
	ld.global.f32 	%f18, [%rd65+-4];
	ld.global.f32 	%f19, [%rd31];
	fma.rn.f32 	%f20, %f18, %f19, %f17;
	st.global.f32 	[%rd3], %f20;
	ld.global.f32 	%f21, [%rd65];
	ld.global.f32 	%f22, [%rd32];
	fma.rn.f32 	%f23, %f21, %f22, %f20;
	st.global.f32 	[%rd3], %f23;
	ld.global.f32 	%f24, [%rd65+4];
	ld.global.f32 	%f25, [%rd33];
	fma.rn.f32 	%f26, %f24, %f25, %f23;
	st.global.f32 	[%rd3], %f26;
	ld.global.f32 	%f27, [%rd65+8];
	ld.global.f32 	%f28, [%rd34];
	fma.rn.f32 	%f29, %f27, %f28, %f26;
	st.global.f32 	[%rd3], %f29;
	ld.global.f32 	%f30, [%rd65+12];
	ld.global.f32 	%f31, [%rd35];
	fma.rn.f32 	%f52, %f30, %f31, %f29;
	st.global.f32 	[%rd3], %f52;
	add.s32 	%r37, %r37, 8;
	shl.b32 	%r28, %r17, 3;
	add.s32 	%r36, %r36, %r28;
	add.s64 	%rd65, %rd65, 32;
	setp.ne.s32 	%p5, %r37, 0;
	@%p5 bra 	$L__BB0_3;
$L__BB0_4:
	setp.eq.s32 	%p6, %r4, 0;
	@%p6 bra 	$L__BB0_12;
	and.b32  	%r12, %r17, 3;
	setp.lt.u32 	%p7, %r4, 4;
	@%p7 bra 	$L__BB0_7;
	add.s32 	%r29, %r39, %r3;
	mul.wide.u32 	%rd37, %r29, 4;
	add.s64 	%rd38, %rd2, %rd37;
	ld.global.f32 	%f32, [%rd38];
	mad.lo.s32 	%r30, %r39, %r17, %r2;
	mul.wide.s32 	%rd39, %r30, 4;
	add.s64 	%rd40, %rd1, %rd39;
	ld.global.f32 	%f33, [%rd40];
	fma.rn.f32 	%f34, %f32, %f33, %f52;
	st.global.f32 	[%rd3], %f34;
	cvt.u64.u32 	%rd41, %r3;
	cvt.u64.u32 	%rd42, %r39;
	add.s64 	%rd43, %rd42, %rd41;
	shl.b64 	%rd44, %rd43, 2;
	add.s64 	%rd45, %rd2, %rd44;
	ld.global.f32 	%f35, [%rd45+4];
	mul.wide.u32 	%rd46, %r17, 4;
	add.s64 	%rd47, %rd40, %rd46;
	ld.global.f32 	%f36, [%rd47];
	fma.rn.f32 	%f37, %f35, %f36, %f34;
	st.global.f32 	[%rd3], %f37;
	ld.global.f32 	%f38, [%rd45+8];
	add.s64 	%rd48, %rd47, %rd46;
	ld.global.f32 	%f39, [%rd48];
	fma.rn.f32 	%f40, %f38, %f39, %f37;
	st.global.f32 	[%rd3], %f40;
	ld.global.f32 	%f41, [%rd45+12];
	add.s64 	%rd49, %rd48, %rd46;
	ld.global.f32 	%f42, [%rd49];
	fma.rn.f32 	%f52, %f41, %f42, %f40;
	st.global.f32 	[%rd3], %f52;
	add.s32 	%r39, %r39, 4;
$L__BB0_7:
	setp.eq.s32 	%p8, %r12, 0;
	@%p8 bra 	$L__BB0_12;
	setp.eq.s32 	%p9, %r12, 1;
	@%p9 bra 	$L__BB0_10;
	add.s32 	%r31, %r39, %r3;
	mul.wide.u32 	%rd50, %r31, 4;
	add.s64 	%rd51, %rd2, %rd50;
	ld.global.f32 	%f43, [%rd51];
	mad.lo.s32 	%r32, %r39, %r17, %r2;
	mul.wide.s32 	%rd52, %r32, 4;
	add.s64 	%rd53, %rd1, %rd52;
	ld.global.f32 	%f44, [%rd53];
	fma.rn.f32 	%f45, %f43, %f44, %f52;
	st.global.f32 	[%rd3], %f45;
	cvt.u64.u32 	%rd54, %r3;
	cvt.u64.u32 	%rd55, %r39;
	add.s64 	%rd56, %rd55, %rd54;
	shl.b64 	%rd57, %rd56, 2;
	add.s64 	%rd58, %rd2, %rd57;
	ld.global.f32 	%f46, [%rd58+4];
	mul.wide.u32 	%rd59, %r17, 4;
	add.s64 	%rd60, %rd53, %rd59;
	ld.global.f32 	%f47, [%rd60];
	fma.rn.f32 	%f52, %f46, %f47, %f45;
	st.global.f32 	[%rd3], %f52;
	add.s32 	%r39, %r39, 2;
$L__BB0_10:
	and.b32  	%r33, %r17, 1;
	setp.eq.b32 	%p10, %r33, 1;
	not.pred 	%p11, %p10;
	@%p11 bra 	$L__BB0_12;
	add.s32 	%r34, %r39, %r3;
	mul.wide.u32 	%rd61, %r34, 4;
	add.s64 	%rd62, %rd2, %rd61;
	ld.global.f32 	%f48, [%rd62];
	mad.lo.s32 	%r35, %r39, %r17, %r2;
	mul.wide.s32 	%rd63, %r35, 4;
	add.s64 	%rd64, %rd1, %rd63;
	ld.global.f32 	%f49, [%rd64];
	fma.rn.f32 	%f50, %f48, %f49, %f52;
	st.global.f32 	[%rd3], %f50;
$L__BB0_12:
	ret;

}


// ===== COMPILED SASS (sm_100) =====

	.target	sm_100

	.elftype	@"ET_EXEC"


//--------------------- .note.nv.tkinfo           --------------------------
	.section	.note.nv.tkinfo,"",@"SHT_NOTE"
	.sectionflags	@"SHF_NOTE_NV_TKINFO"
	.tkinfo
        /*0018*/ 	.word	0x00000002
        /*0030*/ 	.string	""
        /*0030*/ 	.string	"ptxas"
        /*0030*/ 	.string	"Cuda compilation tools, release 13.0, V13.0.88"
        /*0030*/ 	.string	"Build cuda_13.0.r13.0/compiler.36424714_0"
        /*0030*/ 	.string	"-arch sm_100 -m 64 "



//--------------------- .note.nv.cuinfo           --------------------------
	.section	.note.nv.cuinfo,"",@"SHT_NOTE"
	.sectionflags	@"SHF_NOTE_NV_CUINFO"
        /*0018*/ 	.short	0x0002
        /*001a*/ 	.short	0x0064
        /*001c*/ 	.short	0x0082
	.zero		2


//--------------------- .nv.info                  --------------------------
	.section	.nv.info,"",@"SHT_CUDA_INFO"
	.align	4


	//----- nvinfo : EIATTR_REGCOUNT
	.align		4
        /*0000*/ 	.byte	0x04, 0x2f
        /*0002*/ 	.short	(.L_1 - .L_0)
	.align		4
.L_0:
        /*0004*/ 	.word	index@(_Z22MatrixMulKernelClassicPfS_S_i)
        /*0008*/ 	.word	0x00000018


	//----- nvinfo : EIATTR_FRAME_SIZE
	.align		4
.L_1:
        /*000c*/ 	.byte	0x04, 0x11
        /*000e*/ 	.short	(.L_3 - .L_2)
	.align		4
.L_2:
        /*0010*/ 	.word	index@(_Z22MatrixMulKernelClassicPfS_S_i)
        /*0014*/ 	.word	0x00000000


	//----- nvinfo : EIATTR_MIN_STACK_SIZE
	.align		4
.L_3:
        /*0018*/ 	.byte	0x04, 0x12
        /*001a*/ 	.short	(.L_5 - .L_4)
	.align		4
.L_4:
        /*001c*/ 	.word	index@(_Z22MatrixMulKernelClassicPfS_S_i)
        /*0020*/ 	.word	0x00000000
.L_5:


//--------------------- .nv.compat                --------------------------
	.section	.nv.compat,"",@"SHT_CUDA_COMPAT_INFO"
	.align	4
        /*0000*/ 	.byte	0x02, 0x09, 0x00, 0x00, 0x02, 0x02, 0x01, 0x00, 0x02, 0x05, 0x05, 0x00, 0x03, 0x07, 0x01, 0x01
        /*0010*/ 	.byte	0x02, 0x03, 0x00, 0x00, 0x02, 0x06, 0x01, 0x00, 0x04, 0x0b, 0x08, 0x00, 0x09, 0x00, 0x00, 0x00
        /*0020*/ 	.byte	0x00, 0x00, 0x00, 0x00


//--------------------- .nv.info._Z22MatrixMulKernelClassicPfS_S_i --------------------------
	.section	.nv.info._Z22MatrixMulKernelClassicPfS_S_i,"",@"SHT_CUDA_INFO"
	.sectionflags	@""
	.align	4


	//----- nvinfo : EIATTR_CUDA_API_VERSION
	.align		4
        /*0000*/ 	.byte	0x04, 0x37
        /*0002*/ 	.short	(.L_7 - .L_6)
.L_6:
        /*0004*/ 	.word	0x00000082


	//----- nvinfo : EIATTR_KPARAM_INFO
	.align		4
.L_7:
        /*0008*/ 	.byte	0x04, 0x17
        /*000a*/ 	.short	(.L_9 - .L_8)
.L_8:
        /*000c*/ 	.word	0x00000000
        /*0010*/ 	.short	0x0003
        /*0012*/ 	.short	0x0018
        /*0014*/ 	.byte	0x00, 0xf0, 0x11, 0x00


	//----- nvinfo : EIATTR_KPARAM_INFO
	.align		4
.L_9:
        /*0018*/ 	.byte	0x04, 0x17
        /*001a*/ 	.short	(.L_11 - .L_10)
.L_10:
        /*001c*/ 	.word	0x00000000
        /*0020*/ 	.short	0x0002
        /*0022*/ 	.short	0x0010
        /*0024*/ 	.byte	0x00, 0xf5, 0x21, 0x00


	//----- nvinfo : EIATTR_KPARAM_INFO
	.align		4
.L_11:
        /*0028*/ 	.byte	0x04, 0x17
        /*002a*/ 	.short	(.L_13 - .L_12)
.L_12:
        /*002c*/ 	.word	0x00000000
        /*0030*/ 	.short	0x0001
        /*0032*/ 	.short	0x0008
        /*0034*/ 	.byte	0x00, 0xf5, 0x21, 0x00


	//----- nvinfo : EIATTR_KPARAM_INFO
	.align		4
.L_13:
        /*0038*/ 	.byte	0x04, 0x17
        /*003a*/ 	.short	(.L_15 - .L_14)
.L_14:
        /*003c*/ 	.word	0x00000000
        /*0040*/ 	.short	0x0000
        /*0042*/ 	.short	0x0000
        /*0044*/ 	.byte	0x00, 0xf5, 0x21, 0x00


	//----- nvinfo : EIATTR_SPARSE_MMA_MASK
	.align		4
.L_15:
        /*0048*/ 	.byte	0x03, 0x50
        /*004a*/ 	.short	0x0000


	//----- nvinfo : EIATTR_MAXREG_COUNT
	.align		4
        /*004c*/ 	.byte	0x03, 0x1b
        /*004e*/ 	.short	0x00ff


	//----- nvinfo : EIATTR_MERCURY_ISA_VERSION
	.align		4
        /*0050*/ 	.byte	0x03, 0x5f
        /*0052*/ 	.short	0x0101


	//----- nvinfo : EIATTR_VRC_CTA_INIT_COUNT
	.align		4
        /*0054*/ 	.byte	0x02, 0x4a
	.zero		1
	.zero		1


	//----- nvinfo : EIATTR_EXIT_INSTR_OFFSETS
	.align		4
        /*0058*/ 	.byte	0x04, 0x1c
        /*005a*/ 	.short	(.L_17 - .L_16)


	//   ....[0]....
.L_16:
        /*005c*/ 	.word	0x000000e0


	//   ....[1]....
        /*0060*/ 	.word	0x00000650


	//   ....[2]....
        /*0064*/ 	.word	0x000008c0


	//   ....[3]....
        /*0068*/ 	.word	0x00000a80


	//   ....[4]....
        /*006c*/ 	.word	0x00000b30


	//----- nvinfo : EIATTR_CBANK_PARAM_SIZE
	.align		4
.L_17:
        /*0070*/ 	.byte	0x03, 0x19
        /*0072*/ 	.short	0x001c


	//----- nvinfo : EIATTR_PARAM_CBANK
	.align		4
        /*0074*/ 	.byte	0x04, 0x0a
        /*0076*/ 	.short	(.L_19 - .L_18)
	.align		4
.L_18:
        /*0078*/ 	.word	index@(.nv.constant0._Z22MatrixMulKernelClassicPfS_S_i)
        /*007c*/ 	.short	0x0380
        /*007e*/ 	.short	0x001c


	//----- nvinfo : EIATTR_SW_WAR
	.align		4
.L_19:
        /*0080*/ 	.byte	0x04, 0x36
        /*0082*/ 	.short	(.L_21 - .L_20)
.L_20:
        /*0084*/ 	.word	0x00000008
.L_21:


//--------------------- .nv.callgraph             --------------------------
	.section	.nv.callgraph,"",@"SHT_CUDA_CALLGRAPH"
	.align	4
	.sectionentsize	8
	.align		4
        /*0000*/ 	.word	0x00000000
	.align		4
        /*0004*/ 	.word	0xffffffff
	.align		4
        /*0008*/ 	.word	0x00000000
	.align		4
        /*000c*/ 	.word	0xfffffffe
	.align		4
        /*0010*/ 	.word	0x00000000
	.align		4
        /*0014*/ 	.word	0xfffffffd
	.align		4
        /*0018*/ 	.word	0x00000000
	.align		4
        /*001c*/ 	.word	0xfffffffc


//--------------------- .text._Z22MatrixMulKernelClassicPfS_S_i --------------------------
	.section	.text._Z22MatrixMulKernelClassicPfS_S_i,"ax",@progbits
	.align	128
        .global         _Z22MatrixMulKernelClassicPfS_S_i
        .type           _Z22MatrixMulKernelClassicPfS_S_i,@function
        .size           _Z22MatrixMulKernelClassicPfS_S_i,(.L_x_5 - _Z22MatrixMulKernelClassicPfS_S_i)
        .other          _Z22MatrixMulKernelClassicPfS_S_i,@"STO_CUDA_ENTRY STV_DEFAULT"
_Z22MatrixMulKernelClassicPfS_S_i:
.text._Z22MatrixMulKernelClassicPfS_S_i:
[----:B------:R-:W-:Y:S01]  /*0000*/  LDC R1, c[0x0][0x37c] ;  /* 0x0000df00ff017b82 */ /* 0x000fe20000000800 */
[----:B------:R-:W0:Y:S07]  /*0010*/  S2R R0, SR_TID.Y ;  /* 0x0000000000007919 */ /* 0x000e2e0000002200 */
[----:B------:R-:W0:Y:S01]  /*0020*/  S2UR UR4, SR_CTAID.Y ;  /* 0x00000000000479c3 */ /* 0x000e220000002600 */
[----:B------:R-:W1:Y:S01]  /*0030*/  LDCU UR18, c[0x0][0x398] ;  /* 0x00007300ff1277ac */ /* 0x000e620008000800 */
[----:B------:R-:W2:Y:S06]  /*0040*/  S2R R3, SR_TID.X ;  /* 0x0000000000037919 */ /* 0x000eac0000002100 */
[----:B------:R-:W0:Y:S08]  /*0050*/  LDC R5, c[0x0][0x364] ;  /* 0x0000d900ff057b82 */ /* 0x000e300000000800 */
[----:B------:R-:W2:Y:S01]  /*0060*/  S2UR UR5, SR_CTAID.X ;  /* 0x00000000000579c3 */ /* 0x000ea20000002500 */
[----:B-1----:R-:W-:-:S07]  /*0070*/  UISETP.GE.AND UP0, UPT, UR18, 0x1, UPT ;  /* 0x000000011200788c */ /* 0x002fce000bf06270 */
[----:B------:R-:W2:Y:S01]  /*0080*/  LDC R2, c[0x0][0x360] ;  /* 0x0000d800ff027b82 */ /* 0x000ea20000000800 */
[----:B------:R-:W-:Y:S01]  /*0090*/  PLOP3.LUT P0, PT, PT, PT, UP0, 0x80, 0x8 ;  /* 0x000000000008781c */ /* 0x000fe20003f0f008 */
[----:B0-----:R-:W-:Y:S02]  /*00a0*/  IMAD R5, R5, UR4, R0 ;  /* 0x0000000405057c24 */ /* 0x001fe4000f8e0200 */
[----:B--2---:R-:W-:-:S05]  /*00b0*/  IMAD R0, R2, UR5, R3 ;  /* 0x0000000502007c24 */ /* 0x004fca000f8e0203 */
[----:B------:R-:W-:-:S04]  /*00c0*/  VIMNMX R2, PT, PT, R5, R0, !PT ;  /* 0x0000000005027248 */ /* 0x000fc80007fe0100 */
[----:B------:R-:W-:-:S13]  /*00d0*/  ISETP.GE.OR P0, PT, R2, UR18, !P0 ;  /* 0x0000001202007c0c */ /* 0x000fda000c706670 */
[----:B------:R-:W-:Y:S05]  /*00e0*/  @P0 EXIT ;  /* 0x000000000000094d */ /* 0x000fea0003800000 */
[----:B------:R-:W0:Y:S01]  /*00f0*/  LDC.64 R2, c[0x0][0x390] ;  /* 0x0000e400ff027b82 */ /* 0x000e220000000a00 */
[----:B------:R-:W1:Y:S01]  /*0100*/  LDCU.64 UR16, c[0x0][0x358] ;  /* 0x00006b00ff1077ac */ /* 0x000e620008000a00 */
[----:B------:R-:W-:-:S05]  /*0110*/  IMAD R5, R5, UR18, RZ ;  /* 0x0000001205057c24 */ /* 0x000fca000f8e02ff */
[----:B------:R-:W-:-:S05]  /*0120*/  IADD3 R7, PT, PT, R0, R5, RZ ;  /* 0x0000000500077210 */ /* 0x000fca0007ffe0ff */
[----:B0-----:R-:W-:-:S05]  /*0130*/  IMAD.WIDE R2, R7, 0x4, R2 ;  /* 0x0000000407027825 */ /* 0x001fca00078e0202 */
[----:B-1----:R0:W5:Y:S01]  /*0140*/  LDG.E R7, desc[UR16][R2.64] ;  /* 0x0000001002077981 */ /* 0x002162000c1e1900 */
[----:B------:R-:W-:Y:S01]  /*0150*/  UISETP.GE.U32.AND UP0, UPT, UR18, 0x8, UPT ;  /* 0x000000081200788c */ /* 0x000fe2000bf06070 */
[----:B------:R-:W-:-:S08]  /*0160*/  HFMA2 R4, -RZ, RZ, 0, 0 ;  /* 0x00000000ff047431 */ /* 0x000fd000000001ff */
[----:B0-----:R-:W-:Y:S05]  /*0170*/  BRA.U !UP0, `(.L_x_0) ;  /* 0x00000005082c7547 */ /* 0x001fea000b800000 */
[----:B------:R-:W0:Y:S01]  /*0180*/  LDCU.128 UR20, c[0x0][0x380] ;  /* 0x00007000ff1477ac */ /* 0x000e220008000c00 */
[----:B------:R-:W-:Y:S01]  /*0190*/  MOV R4, R0 ;  /* 0x0000000000047202 */ /* 0x000fe20000000f00 */
[----:B------:R-:W-:-:S04]  /*01a0*/  ULOP3.LUT UR4, UR18, 0x7ffffff8, URZ, 0xc0, !UPT ;  /* 0x7ffffff812047892 */ /* 0x000fc8000f8ec0ff */
[----:B------:R-:W-:Y:S01]  /*01b0*/  UIADD3 UR4, UPT, UPT, -UR4, URZ, URZ ;  /* 0x000000ff04047290 */ /* 0x000fe2000fffe1ff */
[----:B0-----:R-:W-:Y:S01]  /*01c0*/  MOV R8, UR20 ;  /* 0x0000001400087c02 */ /* 0x001fe20008000f00 */
[----:B------:R-:W-:Y:S01]  /*01d0*/  UIMAD.WIDE.U32 UR6, UR18, 0xc, UR22 ;  /* 0x0000000c120678a5 */ /* 0x000fe2000f8e0016 */
[----:B------:R-:W-:Y:S01]  /*01e0*/  MOV R9, UR21 ;  /* 0x0000001500097c02 */ /* 0x000fe20008000f00 */
[----:B------:R-:W-:Y:S02]  /*01f0*/  UIMAD.WIDE.U32 UR8, UR18, 0x10, UR22 ;  /* 0x00000010120878a5 */ /* 0x000fe4000f8e0016 */
[----:B------:R-:W-:Y:S01]  /*0200*/  UIMAD.WIDE.U32 UR10, UR18, 0x14, UR22 ;  /* 0x00000014120a78a5 */ /* 0x000fe2000f8e0016 */
[----:B------:R-:W-:Y:S01]  /*0210*/  IMAD.WIDE.U32 R8, R5, 0x4, R8 ;  /* 0x0000000405087825 */ /* 0x000fe200078e0008 */
[----:B------:R-:W-:Y:S02]  /*0220*/  UIMAD.WIDE.U32 UR12, UR18, 0x18, UR22 ;  /* 0x00000018120c78a5 */ /* 0x000fe4000f8e0016 */
[----:B------:R-:W-:Y:S01]  /*0230*/  UIMAD.WIDE.U32 UR14, UR18, 0x1c, UR22 ;  /* 0x0000001c120e78a5 */ /* 0x000fe2000f8e0016 */
[----:B------:R-:W-:-:S04]  /*0240*/  IADD3 R6, P0, PT, R8, 0x10, RZ ;  /* 0x0000001008067810 */ /* 0x000fc80007f1e0ff */
[----:B------:R-:W-:-:S09]  /*0250*/  IADD3.X R9, PT, PT, RZ, R9, RZ, P0, !PT ;  /* 0x00000009ff097210 */ /* 0x000fd200007fe4ff */
.L_x_1:
[----:B------:R-:W-:Y:S02]  /*0260*/  MOV R11, 0x4 ;  /* 0x00000004000b7802 */ /* 0x000fe40000000f00 */
[----:B------:R-:W-:-:S03]  /*0270*/  MOV R8, R6 ;  /* 0x0000000600087202 */ /* 0x000fc60000000f00 */
[----:B------:R-:W-:Y:S02]  /*0280*/  IMAD.WIDE R10, R4, R11, UR22 ;  /* 0x00000016040a7e25 */ /* 0x000fe4000f8e020b */
[----:B------:R-:W2:Y:S04]  /*0290*/  LDG.E R6, desc[UR16][R8.64+-0x10] ;  /* 0xfffff01008067981 */ /* 0x000ea8000c1e1900 */
[----:B------:R-:W2:Y:S01]  /*02a0*/  LDG.E R10, desc[UR16][R10.64] ;  /* 0x000000100a0a7981 */ /* 0x000ea2000c1e1900 */
[----:B------:R-:W-:-:S06]  /*02b0*/  UIMAD.WIDE.U32 UR20, UR18, 0x4, UR22 ;  /* 0x00000004121478a5 */ /* 0x000fcc000f8e0016 */
[----:B------:R-:W-:Y:S02]  /*02c0*/  MOV R12, UR20 ;  /* 0x00000014000c7c02 */ /* 0x000fe40008000f00 */
[----:B------:R-:W-:Y:S01]  /*02d0*/  MOV R13, UR21 ;  /* 0x00000015000d7c02 */ /* 0x000fe20008000f00 */
[----:B--2--5:R-:W-:Y:S02]  /*02e0*/  FFMA R15, R6, R10, R7 ;  /* 0x0000000a060f7223 */ /* 0x024fe40000000007 */
[----:B-1----:R-:W-:-:S03]  /*02f0*/  IMAD.WIDE R6, R4, 0x4, R12 ;  /* 0x0000000404067825 */ /* 0x002fc600078e020c */
[----:B------:R0:W-:Y:S04]  /*0300*/  STG.E desc[UR16][R2.64], R15 ;  /* 0x0000000f02007986 */ /* 0x0001e8000c101910 */
[----:B------:R-:W2:Y:S04]  /*0310*/  LDG.E R6, desc[UR16][R6.64] ;  /* 0x0000001006067981 */ /* 0x000ea8000c1e1900 */
[----:B------:R-:W2:Y:S01]  /*0320*/  LDG.E R14, desc[UR16][R8.64+-0xc] ;  /* 0xfffff410080e7981 */ /* 0x000ea2000c1e1900 */
[----:B------:R-:W-:-:S06]  /*0330*/  UIMAD.WIDE.U32 UR20, UR18, 0x8, UR22 ;  /* 0x00000008121478a5 */ /* 0x000fcc000f8e0016 */
[----:B------:R-:W-:Y:S02]  /*0340*/  MOV R12, UR20 ;  /* 0x00000014000c7c02 */ /* 0x000fe40008000f00 */
[----:B------:R-:W-:-:S03]  /*0350*/  MOV R13, UR21 ;  /* 0x00000015000d7c02 */ /* 0x000fc60008000f00 */
[----:B------:R-:W-:-:S04]  /*0360*/  IMAD.WIDE R10, R4, 0x4, R12 ;  /* 0x00000004040a7825 */ /* 0x000fc800078e020c */
[----:B--2---:R-:W-:-:S05]  /*0370*/  FFMA R17, R14, R6, R15 ;  /* 0x000000060e117223 */ /* 0x004fca000000000f */
[----:B------:R1:W-:Y:S04]  /*0380*/  STG.E desc[UR16][R2.64], R17 ;  /* 0x0000001102007986 */ /* 0x0003e8000c101910 */
[----:B------:R-:W0:Y:S04]  /*0390*/  LDG.E R10, desc[UR16][R10.64] ;  /* 0x000000100a0a7981 */ /* 0x000e28000c1e1900 */
[----:B------:R-:W0:Y:S01]  /*03a0*/  LDG.E R12, desc[UR16][R8.64+-0x8] ;  /* 0xfffff810080c7981 */ /* 0x000e22000c1e1900 */
[----:B------:R-:W-:-:S05]  /*03b0*/  HFMA2 R13, -RZ, RZ, 0, 2.384185791015625e-07 ;  /* 0x00000004ff0d7431 */ /* 0x000fca00000001ff */
[----:B------:R-:W-:-:S04]  /*03c0*/  IMAD.WIDE R6, R4, R13, UR6 ;  /* 0x0000000604067e25 */ /* 0x000fc8000f8e020d */
[----:B0-----:R-:W-:-:S05]  /*03d0*/  FFMA R15, R12, R10, R17 ;  /* 0x0000000a0c0f7223 */ /* 0x001fca0000000011 */
[----:B------:R0:W-:Y:S04]  /*03e0*/  STG.E desc[UR16][R2.64], R15 ;  /* 0x0000000f02007986 */ /* 0x0001e8000c101910 */
[----:B------:R-:W2:Y:S04]  /*03f0*/  LDG.E R6, desc[UR16][R6.64] ;  /* 0x0000001006067981 */ /* 0x000ea8000c1e1900 */
[----:B------:R-:W2:Y:S02]  /*0400*/  LDG.E R12, desc[UR16][R8.64+-0x4] ;  /* 0xfffffc10080c7981 */ /* 0x000ea4000c1e1900 */
[----:B--2---:R-:W-:Y:S01]  /*0410*/  FFMA R19, R12, R6, R15 ;  /* 0x000000060c137223 */ /* 0x004fe2000000000f */
[----:B------:R-:W-:-:S04]  /*0420*/  IMAD.WIDE R12, R4, R13, UR8 ;  /* 0x00000008040c7e25 */ /* 0x000fc8000f8e020d */
[----:B------:R2:W-:Y:S04]  /*0430*/  STG.E desc[UR16][R2.64], R19 ;  /* 0x0000001302007986 */ /* 0x0005e8000c101910 */
[----:B------:R-:W1:Y:S04]  /*0440*/  LDG.E R12, desc[UR16][R12.64] ;  /* 0x000000100c0c7981 */ /* 0x000e68000c1e1900 */
[----:B------:R-:W1:Y:S01]  /*0450*/  LDG.E R10, desc[UR16][R8.64] ;  /* 0x00000010080a7981 */ /* 0x000e62000c1e1900 */
[----:B------:R-:W-:Y:S01]  /*0460*/  MOV R11, 0x4 ;  /* 0x00000004000b7802 */ /* 0x000fe20000000f00 */
[----:B-1----:R-:W-:-:S04]  /*0470*/  FFMA R17, R10, R12, R19 ;  /* 0x0000000c0a117223 */ /* 0x002fc80000000013 */
[----:B------:R-:W-:Y:S01]  /*0480*/  IMAD.WIDE R10, R4, R11, UR10 ;  /* 0x0000000a040a7e25 */ /* 0x000fe2000f8e020b */
[----:B------:R1:W-:Y:S05]  /*0490*/  STG.E desc[UR16][R2.64], R17 ;  /* 0x0000001102007986 */ /* 0x0003ea000c101910 */
[----:B------:R-:W3:Y:S04]  /*04a0*/  LDG.E R10, desc[UR16][R10.64] ;  /* 0x000000100a0a7981 */ /* 0x000ee8000c1e1900 */
[----:B------:R-:W3:Y:S01]  /*04b0*/  LDG.E R6, desc[UR16][R8.64+0x4] ;  /* 0x0000041008067981 */ /* 0x000ee2000c1e1900 */
[----:B0-----:R-:W-:-:S04]  /*04c0*/  IMAD.MOV.U32 R15, RZ, RZ, 0x4 ;  /* 0x00000004ff0f7424 */ /* 0x001fc800078e00ff */
[----:B------:R-:W-:-:S04]  /*04d0*/  IMAD.WIDE R14, R4, R15, UR12 ;  /* 0x0000000c040e7e25 */ /* 0x000fc8000f8e020f */
[----:B---3--:R-:W-:-:S05]  /*04e0*/  FFMA R21, R6, R10, R17 ;  /* 0x0000000a06157223 */ /* 0x008fca0000000011 */
[----:B------:R1:W-:Y:S04]  /*04f0*/  STG.E desc[UR16][R2.64], R21 ;  /* 0x0000001502007986 */ /* 0x0003e8000c101910 */
[----:B------:R-:W2:Y:S04]  /*0500*/  LDG.E R14, desc[UR16][R14.64] ;  /* 0x000000100e0e7981 */ /* 0x000ea8000c1e1900 */
[----:B------:R-:W2:Y:S01]  /*0510*/  LDG.E R6, desc[UR16][R8.64+0x8] ;  /* 0x0000081008067981 */ /* 0x000ea2000c1e1900 */
[----:B------:R-:W-:-:S05]  /*0520*/  HFMA2 R13, -RZ, RZ, 0, 2.384185791015625e-07 ;  /* 0x00000004ff0d7431 */ /* 0x000fca00000001ff */
[----:B------:R-:W-:-:S04]  /*0530*/  IMAD.WIDE R12, R4, R13, UR14 ;  /* 0x0000000e040c7e25 */ /* 0x000fc8000f8e020d */
[----:B--2---:R-:W-:-:S05]  /*0540*/  FFMA R19, R6, R14, R21 ;  /* 0x0000000e06137223 */ /* 0x004fca0000000015 */
[----:B------:R1:W-:Y:S04]  /*0550*/  STG.E desc[UR16][R2.64], R19 ;  /* 0x0000001302007986 */ /* 0x0003e8000c101910 */
[----:B------:R-:W2:Y:S04]  /*0560*/  LDG.E R12, desc[UR16][R12.64] ;  /* 0x000000100c0c7981 */ /* 0x000ea8000c1e1900 */
[----:B------:R-:W2:Y:S01]  /*0570*/  LDG.E R6, desc[UR16][R8.64+0xc] ;  /* 0x00000c1008067981 */ /* 0x000ea2000c1e1900 */
[----:B------:R-:W-:Y:S01]  /*0580*/  UIADD3 UR4, UPT, UPT, UR4, 0x8, URZ ;  /* 0x0000000804047890 */ /* 0x000fe2000fffe0ff */
[----:B------:R-:W-:-:S03]  /*0590*/  MOV R11, UR18 ;  /* 0x00000012000b7c02 */ /* 0x000fc60008000f00 */
[----:B------:R-:W-:Y:S01]  /*05a0*/  UISETP.NE.AND UP0, UPT, UR4, URZ, UPT ;  /* 0x000000ff0400728c */ /* 0x000fe2000bf05270 */
[----:B------:R-:W-:Y:S01]  /*05b0*/  LEA R4, R11, R4, 0x3 ;  /* 0x000000040b047211 */ /* 0x000fe200078e18ff */
[----:B--2---:R-:W-:Y:S01]  /*05c0*/  FFMA R7, R6, R12, R19 ;  /* 0x0000000c06077223 */ /* 0x004fe20000000013 */
[----:B------:R-:W-:-:S04]  /*05d0*/  IADD3 R6, P0, PT, R8, 0x20, RZ ;  /* 0x0000002008067810 */ /* 0x000fc80007f1e0ff */
[----:B------:R1:W-:Y:S01]  /*05e0*/  STG.E desc[UR16][R2.64], R7 ;  /* 0x0000000702007986 */ /* 0x0003e2000c101910 */
[----:B------:R-:W-:Y:S01]  /*05f0*/  IADD3.X R9, PT, PT, RZ, R9, RZ, P0, !PT ;  /* 0x00000009ff097210 */ /* 0x000fe200007fe4ff */
[----:B------:R-:W-:Y:S07]  /*0600*/  BRA.U UP0, `(.L_x_1) ;  /* 0xfffffffd00147547 */ /* 0x000fee000b83ffff */
[----:B------:R-:W-:-:S06]  /*0610*/  ULOP3.LUT UR4, UR18, 0x7ffffff8, URZ, 0xc0, !UPT ;  /* 0x7ffffff812047892 */ /* 0x000fcc000f8ec0ff */
[----:B------:R-:W-:-:S07]  /*0620*/  MOV R4, UR4 ;  /* 0x0000000400047c02 */ /* 0x000fce0008000f00 */
.L_x_0:
[----:B------:R-:W-:-:S06]  /*0630*/  ULOP3.LUT UR4, UR18, 0x7, URZ, 0xc0, !UPT ;  /* 0x0000000712047892 */ /* 0x000fcc000f8ec0ff */
[----:B------:R-:W-:-:S13]  /*0640*/  ISETP.NE.AND P0, PT, RZ, UR4, PT ;  /* 0x00000004ff007c0c */ /* 0x000fda000bf05270 */
[----:B------:R-:W-:Y:S05]  /*0650*/  @!P0 EXIT ;  /* 0x000000000000894d */ /* 0x000fea0003800000 */
[----:B------:R-:W-:Y:S02]  /*0660*/  UISETP.GE.U32.AND UP0, UPT, UR4, 0x4, UPT ;  /* 0x000000040400788c */ /* 0x000fe4000bf06070 */
[----:B------:R-:W-:-:S07]  /*0670*/  ULOP3.LUT UR4, UR18, 0x3, URZ, 0xc0, !UPT ;  /* 0x0000000312047892 */ /* 0x000fce000f8ec0ff */
[----:B------:R-:W-:Y:S05]  /*0680*/  BRA.U !UP0, `(.L_x_2) ;  /* 0x0000000108887547 */ /* 0x000fea000b800000 */
[----:B------:R-:W0:Y:S01]  /*0690*/  LDC.64 R10, c[0x0][0x380] ;  /* 0x0000e000ff0a7b82 */ /* 0x000e220000000a00 */
[----:B------:R-:W-:Y:S01]  /*06a0*/  IADD3 R9, PT, PT, R5, R4, RZ ;  /* 0x0000000405097210 */ /* 0x000fe20007ffe0ff */
[----:B------:R-:W-:Y:S01]  /*06b0*/  IMAD R15, R4, UR18, R0 ;  /* 0x00000012040f7c24 */ /* 0x000fe2000f8e0200 */
[----:B------:R-:W2:Y:S05]  /*06c0*/  LDCU.64 UR6, c[0x0][0x380] ;  /* 0x00007000ff0677ac */ /* 0x000eaa0008000a00 */
[----:B------:R-:W3:Y:S01]  /*06d0*/  LDC.64 R12, c[0x0][0x388] ;  /* 0x0000e200ff0c7b82 */ /* 0x000ee20000000a00 */
[----:B0-----:R-:W-:-:S06]  /*06e0*/  IMAD.WIDE.U32 R10, R9, 0x4, R10 ;  /* 0x00000004090a7825 */ /* 0x001fcc00078e000a */
[----:B------:R-:W4:Y:S01]  /*06f0*/  LDG.E R10, desc[UR16][R10.64] ;  /* 0x000000100a0a7981 */ /* 0x000f22000c1e1900 */
[----:B---3--:R-:W-:-:S05]  /*0700*/  IMAD.WIDE R12, R15, 0x4, R12 ;  /* 0x000000040f0c7825 */ /* 0x008fca00078e020c */
[----:B------:R-:W4:Y:S01]  /*0710*/  LDG.E R6, desc[UR16][R12.64] ;  /* 0x000000100c067981 */ /* 0x000f22000c1e1900 */
[----:B------:R-:W-:Y:S01]  /*0720*/  IADD3 R9, P0, PT, R5, R4, RZ ;  /* 0x0000000405097210 */ /* 0x000fe20007f1e0ff */
[----:B-1----:R-:W-:-:S03]  /*0730*/  IMAD.U32 R17, RZ, RZ, UR18 ;  /* 0x00000012ff117e24 */ /* 0x002fc6000f8e00ff */
[----:B------:R-:W-:Y:S02]  /*0740*/  IADD3.X R14, PT, PT, RZ, RZ, RZ, P0, !PT ;  /* 0x000000ffff0e7210 */ /* 0x000fe400007fe4ff */
[----:B--2---:R-:W-:-:S04]  /*0750*/  LEA R8, P0, R9, UR6, 0x2 ;  /* 0x0000000609087c11 */ /* 0x004fc8000f8010ff */
[----:B------:R-:W-:Y:S01]  /*0760*/  LEA.HI.X R9, R9, UR7, R14, 0x2, P0 ;  /* 0x0000000709097c11 */ /* 0x000fe200080f140e */
[----:B----45:R-:W-:Y:S01]  /*0770*/  FFMA R15, R10, R6, R7 ;  /* 0x000000060a0f7223 */ /* 0x030fe20000000007 */
[----:B------:R-:W-:-:S04]  /*0780*/  IMAD.WIDE.U32 R6, R17, 0x4, R12 ;  /* 0x0000000411067825 */ /* 0x000fc800078e000c */
[----:B------:R0:W-:Y:S04]  /*0790*/  STG.E desc[UR16][R2.64], R15 ;  /* 0x0000000f02007986 */ /* 0x0001e8000c101910 */
[----:B------:R-:W2:Y:S04]  /*07a0*/  LDG.E R11, desc[UR16][R6.64] ;  /* 0x00000010060b7981 */ /* 0x000ea8000c1e1900 */
[----:B------:R-:W2:Y:S01]  /*07b0*/  LDG.E R10, desc[UR16][R8.64+0x4] ;  /* 0x00000410080a7981 */ /* 0x000ea2000c1e1900 */
[----:B------:R-:W-:Y:S01]  /*07c0*/  MOV R13, UR18 ;  /* 0x00000012000d7c02 */ /* 0x000fe20008000f00 */
[----:B--2---:R-:W-:-:S04]  /*07d0*/  FFMA R17, R10, R11, R15 ;  /* 0x0000000b0a117223 */ /* 0x004fc8000000000f */
[----:B------:R-:W-:Y:S01]  /*07e0*/  IMAD.WIDE.U32 R10, R13, 0x4, R6 ;  /* 0x000000040d0a7825 */ /* 0x000fe200078e0006 */
        /* <DEDUP_REMOVED lines=9> */
[----:B------:R-:W-:Y:S01]  /*0880*/  IADD3 R4, PT, PT, R4, 0x4, RZ ;  /* 0x0000000404047810 */ /* 0x000fe20007ffe0ff */
[----:B--2---:R-:W-:-:S05]  /*0890*/  FFMA R7, R6, R12, R19 ;  /* 0x0000000c06077223 */ /* 0x004fca0000000013 */
[----:B------:R0:W-:Y:S02]  /*08a0*/  STG.E desc[UR16][R2.64], R7 ;  /* 0x0000000702007986 */ /* 0x0001e4000c101910 */
.L_x_2:
[----:B------:R-:W-:-:S13]  /*08b0*/  ISETP.NE.AND P0, PT, RZ, UR4, PT ;  /* 0x00000004ff007c0c */ /* 0x000fda000bf05270 */
[----:B------:R-:W-:Y:S05]  /*08c0*/  @!P0 EXIT ;  /* 0x000000000000894d */ /* 0x000fea0003800000 */
[----:B------:R-:W-:-:S09]  /*08d0*/  UISETP.NE.AND UP0, UPT, UR4, 0x1, UPT ;  /* 0x000000010400788c */ /* 0x000fd2000bf05270 */
[----:B------:R-:W-:Y:S05]  /*08e0*/  BRA.U !UP0, `(.L_x_3) ;  /* 0x0000000108587547 */ /* 0x000fea000b800000 */
[----:B------:R-:W2:Y:S01]  /*08f0*/  LDC.64 R8, c[0x0][0x380] ;  /* 0x0000e000ff087b82 */ /* 0x000ea20000000a00 */
[----:B------:R-:W-:Y:S01]  /*0900*/  IADD3 R11, PT, PT, R5, R4, RZ ;  /* 0x00000004050b7210 */ /* 0x000fe20007ffe0ff */
[----:B0-----:R-:W-:Y:S01]  /*0910*/  IMAD R15, R4, UR18, R0 ;  /* 0x00000012040f7c24 */ /* 0x001fe2000f8e0200 */
[----:B------:R-:W0:Y:S05]  /*0920*/  LDCU.64 UR4, c[0x0][0x380] ;  /* 0x00007000ff0477ac */ /* 0x000e2a0008000a00 */
[----:B------:R-:W3:Y:S01]  /*0930*/  LDC.64 R12, c[0x0][0x388] ;  /* 0x0000e200ff0c7b82 */ /* 0x000ee20000000a00 */
[----:B--2---:R-:W-:-:S06]  /*0940*/  IMAD.WIDE.U32 R10, R11, 0x4, R8 ;  /* 0x000000040b0a7825 */ /* 0x004fcc00078e0008 */
[----:B------:R-:W1:Y:S01]  /*0950*/  LDG.E R10, desc[UR16][R10.64] ;  /* 0x000000100a0a7981 */ /* 0x000e62000c1e1900 */
[----:B---3--:R-:W-:-:S05]  /*0960*/  IMAD.WIDE R12, R15, 0x4, R12 ;  /* 0x000000040f0c7825 */ /* 0x008fca00078e020c */
[----:B------:R-:W1:Y:S01]  /*0970*/  LDG.E R6, desc[UR16][R12.64] ;  /* 0x000000100c067981 */ /* 0x000e62000c1e1900 */
[----:B------:R-:W-:Y:S02]  /*0980*/  IADD3 R9, P0, PT, R5, R4, RZ ;  /* 0x0000000405097210 */ /* 0x000fe40007f1e0ff */
[----:B------:R-:W-:Y:S02]  /*0990*/  MOV R15, UR18 ;  /* 0x00000012000f7c02 */ /* 0x000fe40008000f00 */
[----:B------:R-:W-:Y:S02]  /*09a0*/  IADD3.X R14, PT, PT, RZ, RZ, RZ, P0, !PT ;  /* 0x000000ffff0e7210 */ /* 0x000fe400007fe4ff */
[----:B0-----:R-:W-:-:S04]  /*09b0*/  LEA R8, P0, R9, UR4, 0x2 ;  /* 0x0000000409087c11 */ /* 0x001fc8000f8010ff */
[----:B------:R-:W-:Y:S01]  /*09c0*/  LEA.HI.X R9, R9, UR5, R14, 0x2, P0 ;  /* 0x0000000509097c11 */ /* 0x000fe200080f140e */
[----:B------:R-:W-:-:S04]  /*09d0*/  IMAD.WIDE.U32 R14, R15, 0x4, R12 ;  /* 0x000000040f0e7825 */ /* 0x000fc800078e000c */
[----:B-1---5:R-:W-:-:S05]  /*09e0*/  FFMA R17, R10, R6, R7 ;  /* 0x000000060a117223 */ /* 0x022fca0000000007 */
[----:B------:R2:W-:Y:S04]  /*09f0*/  STG.E desc[UR16][R2.64], R17 ;  /* 0x0000001102007986 */ /* 0x0005e8000c101910 */
[----:B------:R-:W3:Y:S04]  /*0a00*/  LDG.E R14, desc[UR16][R14.64] ;  /* 0x000000100e0e7981 */ /* 0x000ee8000c1e1900 */
[----:B------:R-:W3:Y:S01]  /*0a10*/  LDG.E R8, desc[UR16][R8.64+0x4] ;  /* 0x0000041008087981 */ /* 0x000ee2000c1e1900 */
[----:B------:R-:W-:Y:S01]  /*0a20*/  IADD3 R4, PT, PT, R4, 0x2, RZ ;  /* 0x0000000204047810 */ /* 0x000fe20007ffe0ff */
[----:B---3--:R-:W-:-:S05]  /*0a30*/  FFMA R7, R8, R14, R17 ;  /* 0x0000000e08077223 */ /* 0x008fca0000000011 */
[----:B------:R2:W-:Y:S02]  /*0a40*/  STG.E desc[UR16][R2.64], R7 ;  /* 0x0000000702007986 */ /* 0x0005e4000c101910 */
.L_x_3:
[----:B------:R-:W-:-:S04]  /*0a50*/  ULOP3.LUT UR4, UR18, 0x1, URZ, 0xc0, !UPT ;  /* 0x0000000112047892 */ /* 0x000fc8000f8ec0ff */
[----:B------:R-:W-:-:S06]  /*0a60*/  UISETP.NE.U32.AND UP0, UPT, UR4, 0x1, UPT ;  /* 0x000000010400788c */ /* 0x000fcc000bf05070 */
[----:B------:R-:W-:-:S13]  /*0a70*/  PLOP3.LUT P0, PT, PT, PT, UP0, 0x80, 0x8 ;  /* 0x000000000008781c */ /* 0x000fda0003f0f008 */
[----:B------:R-:W-:Y:S05]  /*0a80*/  @P0 EXIT ;  /* 0x000000000000094d */ /* 0x000fea0003800000 */
[----:B------:R-:W3:Y:S01]  /*0a90*/  LDC.64 R8, c[0x0][0x380] ;  /* 0x0000e000ff087b82 */ /* 0x000ee20000000a00 */
[----:B------:R-:W-:Y:S01]  /*0aa0*/  IADD3 R5, PT, PT, R5, R4, RZ ;  /* 0x0000000405057210 */ /* 0x000fe20007ffe0ff */
[----:B------:R-:W-:-:S06]  /*0ab0*/  IMAD R13, R4, UR18, R0 ;  /* 0x00000012040d7c24 */ /* 0x000fcc000f8e0200 */
[----:B------:R-:W4:Y:S01]  /*0ac0*/  LDC.64 R10, c[0x0][0x388] ;  /* 0x0000e200ff0a7b82 */ /* 0x000f220000000a00 */
[----:B---3--:R-:W-:-:S06]  /*0ad0*/  IMAD.WIDE.U32 R4, R5, 0x4, R8 ;  /* 0x0000000405047825 */ /* 0x008fcc00078e0008 */
[----:B------:R-:W0:Y:S01]  /*0ae0*/  LDG.E R4, desc[UR16][R4.64] ;  /* 0x0000001004047981 */ /* 0x000e22000c1e1900 */
[----:B----4-:R-:W-:-:S06]  /*0af0*/  IMAD.WIDE R8, R13, 0x4, R10 ;  /* 0x000000040d087825 */ /* 0x010fcc00078e020a */
[----:B------:R-:W0:Y:S02]  /*0b00*/  LDG.E R8, desc[UR16][R8.64] ;  /* 0x0000001008087981 */ /* 0x000e24000c1e1900 */
[----:B012--5:R-:W-:-:S05]  /*0b10*/  FFMA R7, R4, R8, R7 ;  /* 0x0000000804077223 */ /* 0x027fca0000000007 */
[----:B------:R-:W-:Y:S01]  /*0b20*/  STG.E desc[UR16][R2.64], R7 ;  /* 0x0000000702007986 */ /* 0x000fe2000c101910 */
[----:B------:R-:W-:Y:S05]  /*0b30*/  EXIT ;  /* 0x000000000000794d */ /* 0x000fea0003800000 */
.L_x_4:
[----:B------:R-:W-:-:S00]  /*0b40*/  BRA `(.L_x_4) ;  /* 0xfffffffc00fc7947 */ /* 0x000fc0000383ffff */
[----:B------:R-:W-:-:S00]  /*0b50*/  NOP ;  /* 0x0000000000007918 */ /* 0x000fc00000000000 */
        /* <DEDUP_REMOVED lines=10> */
.L_x_5:


//--------------------- .nv.shared.reserved.0     --------------------------
	.section	.nv.shared.reserved.0,"aw",@nobits
	.weak		__nv_reservedSMEM_offset_0_alias
	.size		__nv_reservedSMEM_offset_0_alias, 0, 64
	.other		__nv_reservedSMEM_offset_0_alias,@"STO_CUDA_RESERVED_SHARED STV_DEFAULT"
__nv_reservedSMEM_offset_0_alias:
	.zero		0
	.zero		64


//--------------------- .nv.constant0._Z22MatrixMulKernelClassicPfS_S_i --------------------------
	.section	.nv.constant0._Z22MatrixMulKernelClassicPfS_S_i,"a",@progbits
	.sectionflags	@""
	.align	4
.nv.constant0._Z22MatrixMulKernelClassicPfS_S_i:
	.zero		924


//--------------------- SYMBOLS --------------------------

	.type		.nv.reservedSmem.offset0,@object
	.size		.nv.reservedSmem.offset0,0x4
